	.headerflags	@"EF_CUDA_TEXMODE_UNIFIED EF_CUDA_64BIT_ADDRESS EF_CUDA_SM86 EF_CUDA_VIRTUAL_SM(EF_CUDA_SM86)"
	.elftype	@"ET_EXEC"


//--------------------- .nv.info                  --------------------------
	.section	.nv.info,"",@"SHT_CUDA_INFO"
	.align	4


	//----- nvinfo : EIATTR_REGCOUNT
	.align		4
        /*0000*/ 	.byte	0x04, 0x2f
        /*0002*/ 	.short	(.L_1 - .L_0)
	.align		4
.L_0:
        /*0004*/ 	.word	index@(triton_tem_fused_addmm_mul_sigmoid_5)
        /*0008*/ 	.word	0x00000028


	//----- nvinfo : EIATTR_MIN_STACK_SIZE
	.align		4
.L_1:
        /*000c*/ 	.byte	0x04, 0x12
        /*000e*/ 	.short	(.L_3 - .L_2)
	.align		4
.L_2:
        /*0010*/ 	.word	index@(triton_tem_fused_addmm_mul_sigmoid_5)
        /*0014*/ 	.word	0x00000000


	//----- nvinfo : EIATTR_FRAME_SIZE
	.align		4
.L_3:
        /*0018*/ 	.byte	0x04, 0x11
        /*001a*/ 	.short	(.L_5 - .L_4)
	.align		4
.L_4:
        /*001c*/ 	.word	index@(triton_tem_fused_addmm_mul_sigmoid_5)
        /*0020*/ 	.word	0x00000000


	//----- nvinfo : EIATTR_MIN_STACK_SIZE
	.align		4
.L_5:
        /*0024*/ 	.byte	0x04, 0x12
        /*0026*/ 	.short	(.L_7 - .L_6)
	.align		4
.L_6:
        /*0028*/ 	.word	index@(triton_tem_fused_addmm_mul_sigmoid_5)
        /*002c*/ 	.word	0x00000000
.L_7:


//--------------------- .nv.info.triton_tem_fused_addmm_mul_sigmoid_5 --------------------------
	.section	.nv.info.triton_tem_fused_addmm_mul_sigmoid_5,"",@"SHT_CUDA_INFO"
	.sectionflags	@""
	.align	4


	//----- nvinfo : EIATTR_CUDA_API_VERSION
	.align		4
        /*0000*/ 	.byte	0x04, 0x37
        /*0002*/ 	.short	(.L_9 - .L_8)
.L_8:
        /*0004*/ 	.word	0x0000007c


	//----- nvinfo : EIATTR_SW2861232_WAR
	.align		4
.L_9:
        /*0008*/ 	.byte	0x01, 0x35
	.zero		2


	//----- nvinfo : EIATTR_PARAM_CBANK
	.align		4
        /*000c*/ 	.byte	0x04, 0x0a
        /*000e*/ 	.short	(.L_11 - .L_10)
	.align		4
.L_10:
        /*0010*/ 	.word	index@(.nv.constant0.triton_tem_fused_addmm_mul_sigmoid_5)
        /*0014*/ 	.short	0x0160
        /*0016*/ 	.short	0x0028


	//----- nvinfo : EIATTR_CBANK_PARAM_SIZE
	.align		4
.L_11:
        /*0018*/ 	.byte	0x03, 0x19
        /*001a*/ 	.short	0x0028


	//----- nvinfo : EIATTR_KPARAM_INFO
	.align		4
        /*001c*/ 	.byte	0x04, 0x17
        /*001e*/ 	.short	(.L_13 - .L_12)
.L_12:
        /*0020*/ 	.word	0x00000000
        /*0024*/ 	.short	0x0004
        /*0026*/ 	.short	0x0020
        /*0028*/ 	.byte	0x00, 0xf4, 0x21, 0x00


	//----- nvinfo : EIATTR_KPARAM_INFO
	.align		4
.L_13:
        /*002c*/ 	.byte	0x04, 0x17
        /*002e*/ 	.short	(.L_15 - .L_14)
.L_14:
        /*0030*/ 	.word	0x00000000
        /*0034*/ 	.short	0x0003
        /*0036*/ 	.short	0x0018
        /*0038*/ 	.byte	0x00, 0xf4, 0x21, 0x00


	//----- nvinfo : EIATTR_KPARAM_INFO
	.align		4
.L_15:
        /*003c*/ 	.byte	0x04, 0x17
        /*003e*/ 	.short	(.L_17 - .L_16)
.L_16:
        /*0040*/ 	.word	0x00000000
        /*0044*/ 	.short	0x0002
        /*0046*/ 	.short	0x0010
        /*0048*/ 	.byte	0x00, 0xf4, 0x21, 0x00


	//----- nvinfo : EIATTR_KPARAM_INFO
	.align		4
.L_17:
        /*004c*/ 	.byte	0x04, 0x17
        /*004e*/ 	.short	(.L_19 - .L_18)
.L_18:
        /*0050*/ 	.word	0x00000000
        /*0054*/ 	.short	0x0001
        /*0056*/ 	.short	0x0008
        /*0058*/ 	.byte	0x00, 0xf4, 0x21, 0x00


	//----- nvinfo : EIATTR_KPARAM_INFO
	.align		4
.L_19:
        /*005c*/ 	.byte	0x04, 0x17
        /*005e*/ 	.short	(.L_21 - .L_20)
.L_20:
        /*0060*/ 	.word	0x00000000
        /*0064*/ 	.short	0x0000
        /*0066*/ 	.short	0x0000
        /*0068*/ 	.byte	0x00, 0xf4, 0x21, 0x00


	//----- nvinfo : EIATTR_MAXREG_COUNT
	.align		4
.L_21:
        /*006c*/ 	.byte	0x03, 0x1b
        /*006e*/ 	.short	0x00ff


	//----- nvinfo : EIATTR_EXIT_INSTR_OFFSETS
	.align		4
        /*0070*/ 	.byte	0x04, 0x1c
        /*0072*/ 	.short	(.L_23 - .L_22)


	//   ....[0]....
.L_22:
        /*0074*/ 	.word	0x00002db0


	//   ....[1]....
        /*0078*/ 	.word	0x00002e00


	//----- nvinfo : EIATTR_REQNTID
	.align		4
.L_23:
        /*007c*/ 	.byte	0x04, 0x10
        /*007e*/ 	.short	(.L_25 - .L_24)
.L_24:
        /*0080*/ 	.word	0x00000100
        /*0084*/ 	.word	0x00000001
        /*0088*/ 	.word	0x00000001
.L_25:


//--------------------- .nv.callgraph             --------------------------
	.section	.nv.callgraph,"",@"SHT_CUDA_CALLGRAPH"
	.align	4
	.sectionentsize	8
	.align		4
        /*0000*/ 	.word	0x00000000
	.align		4
        /*0004*/ 	.word	0xffffffff
	.align		4
        /*0008*/ 	.word	0x00000000
	.align		4
        /*000c*/ 	.word	0xfffffffe
	.align		4
        /*0010*/ 	.word	0x00000000
	.align		4
        /*0014*/ 	.word	0xfffffffd
	.align		4
        /*0018*/ 	.word	0x00000000
	.align		4
        /*001c*/ 	.word	0xfffffffc


//--------------------- .nv.rel.action            --------------------------
	.section	.nv.rel.action,"",@"SHT_CUDA_RELOCINFO"
	.align	8
	.sectionentsize	8
        /*0000*/ 	.byte	0x73, 0x00, 0x00, 0x00, 0x00, 0x00, 0x00, 0x00, 0x00, 0x00, 0x00, 0x11, 0x25, 0x00, 0x05, 0x36


//--------------------- .nv.constant0.triton_tem_fused_addmm_mul_sigmoid_5 --------------------------
	.section	.nv.constant0.triton_tem_fused_addmm_mul_sigmoid_5,"a",@progbits
	.sectionflags	@""
	.align	4
.nv.constant0.triton_tem_fused_addmm_mul_sigmoid_5:
	.zero		392


//--------------------- .text.triton_tem_fused_addmm_mul_sigmoid_5 --------------------------
	.section	.text.triton_tem_fused_addmm_mul_sigmoid_5,"ax",@progbits
	.sectionflags	@"SHF_BARRIERS=1"
	.sectioninfo	@"SHI_REGISTERS=40"
	.align	128
        .global         triton_tem_fused_addmm_mul_sigmoid_5
        .type           triton_tem_fused_addmm_mul_sigmoid_5,@function
        .size           triton_tem_fused_addmm_mul_sigmoid_5,(.L_x_1 - triton_tem_fused_addmm_mul_sigmoid_5)
        .other          triton_tem_fused_addmm_mul_sigmoid_5,@"STO_CUDA_ENTRY STV_DEFAULT"
triton_tem_fused_addmm_mul_sigmoid_5:
.text.triton_tem_fused_addmm_mul_sigmoid_5:
[----:B------:R-:W-:Y:S02]  /*0000*/  IMAD.MOV.U32 R1, RZ, RZ, c[0x0][0x28] ;  /* 0x00000a00ff017624 */ /* 0x000fe400078e00ff */
[----:B------:R-:W1:Y:S01]  /*0010*/  S2R R9, SR_CTAID.X ;  /* 0x0000000000097919 */ /* 0x000e620000002500 */
[----:B------:R-:W-:Y:S01]  /*0020*/  IMAD.MOV.U32 R5, RZ, RZ, -0x8 ;  /* 0xfffffff8ff057424 */ /* 0x000fe200078e00ff */
[----:B------:R-:W-:Y:S01]  /*0030*/  ULDC.64 UR4, c[0x0][0x118] ;  /* 0x0000460000047ab9 */ /* 0x000fe20000000a00 */
[C---:B-1----:R-:W-:Y:S01]  /*0040*/  IMAD.HI R0, R9.reuse, 0x2aaaaaab, RZ ;  /* 0x2aaaaaab09007827 */ /* 0x042fe200078e02ff */
[----:B------:R-:W-:-:S04]  /*0050*/  ISETP.GE.AND P2, PT, R9, RZ, PT ;  /* 0x000000ff0900720c */ /* 0x000fc80003f46270 */
[----:B------:R-:W-:-:S04]  /*0060*/  SHF.R.U32.HI R3, RZ, 0x1f, R0 ;  /* 0x0000001fff037819 */ /* 0x000fc80000011600 */
[----:B------:R-:W-:-:S05]  /*0070*/  LEA.HI.SX32 R0, R0, R3, 0x1a ;  /* 0x0000000300007211 */ /* 0x000fca00078fd2ff */
[C---:B------:R-:W-:Y:S02]  /*0080*/  IMAD R2, R0.reuse, R5, 0x3 ;  /* 0x0000000300027424 */ /* 0x040fe400078e0205 */
[----:B------:R-:W-:-:S03]  /*0090*/  IMAD R7, R0, -0x180, R9 ;  /* 0xfffffe8000077824 */ /* 0x000fc600078e0209 */
[----:B------:R-:W-:Y:S02]  /*00a0*/  IMNMX R4, R2, 0x8, PT ;  /* 0x0000000802047817 */ /* 0x000fe40003800200 */
[----:B------:R-:W-:Y:S02]  /*00b0*/  IABS R8, R7 ;  /* 0x0000000700087213 */ /* 0x000fe40000000000 */
[-C--:B------:R-:W-:Y:S02]  /*00c0*/  IABS R11, R4.reuse ;  /* 0x00000004000b7213 */ /* 0x080fe40000000000 */
[----:B------:R-:W-:Y:S02]  /*00d0*/  LOP3.LUT R7, R7, R4, RZ, 0x3c, !PT ;  /* 0x0000000407077212 */ /* 0x000fe400078e3cff */
[----:B------:R-:W1:Y:S02]  /*00e0*/  I2F.RP R5, R11 ;  /* 0x0000000b00057306 */ /* 0x000e640000209400 */
[----:B------:R-:W-:-:S06]  /*00f0*/  ISETP.GE.AND P4, PT, R7, RZ, PT ;  /* 0x000000ff0700720c */ /* 0x000fcc0003f86270 */
[----:B-1----:R-:W1:Y:S02]  /*0100*/  MUFU.RCP R5, R5 ;  /* 0x0000000500057308 */ /* 0x002e640000001000 */
[----:B-1----:R-:W-:Y:S02]  /*0110*/  IADD3 R2, R5, 0xffffffe, RZ ;  /* 0x0ffffffe05027810 */ /* 0x002fe40007ffe0ff */
[----:B------:R-:W-:-:S04]  /*0120*/  IABS R5, R9 ;  /* 0x0000000900057213 */ /* 0x000fc80000000000 */
[----:B------:R1:W2:Y:S02]  /*0130*/  F2I.FTZ.U32.TRUNC.NTZ R3, R2 ;  /* 0x0000000200037305 */ /* 0x0002a4000021f000 */
[----:B-1----:R-:W-:Y:S01]  /*0140*/  IMAD.MOV.U32 R2, RZ, RZ, RZ ;  /* 0x000000ffff027224 */ /* 0x002fe200078e00ff */
[----:B--2---:R-:W-:-:S05]  /*0150*/  IADD3 R6, RZ, -R3, RZ ;  /* 0x80000003ff067210 */ /* 0x004fca0007ffe0ff */
[----:B------:R-:W-:Y:S01]  /*0160*/  IMAD R13, R6, R11, RZ ;  /* 0x0000000b060d7224 */ /* 0x000fe200078e02ff */
[----:B------:R-:W-:-:S03]  /*0170*/  IABS R6, R4 ;  /* 0x0000000400067213 */ /* 0x000fc60000000000 */
[----:B------:R-:W-:-:S04]  /*0180*/  IMAD.HI.U32 R3, R3, R13, R2 ;  /* 0x0000000d03037227 */ /* 0x000fc800078e0002 */
[----:B------:R-:W-:Y:S02]  /*0190*/  IMAD.MOV R13, RZ, RZ, -R6 ;  /* 0x000000ffff0d7224 */ /* 0x000fe400078e0a06 */
[----:B------:R-:W-:-:S04]  /*01a0*/  IMAD.HI.U32 R2, R3, R5, RZ ;  /* 0x0000000503027227 */ /* 0x000fc800078e00ff */
[-C--:B------:R-:W-:Y:S02]  /*01b0*/  IMAD R2, R2, R13.reuse, R5 ;  /* 0x0000000d02027224 */ /* 0x080fe400078e0205 */
[----:B------:R-:W-:Y:S02]  /*01c0*/  IMAD.HI.U32 R6, R3, R8, RZ ;  /* 0x0000000803067227 */ /* 0x000fe400078e00ff */
[----:B------:R-:W1:Y:S01]  /*01d0*/  S2R R3, SR_TID.X ;  /* 0x0000000000037919 */ /* 0x000e620000002100 */
[----:B------:R-:W-:Y:S01]  /*01e0*/  ISETP.GT.U32.AND P0, PT, R11, R2, PT ;  /* 0x000000020b00720c */ /* 0x000fe20003f04070 */
[----:B------:R-:W-:-:S05]  /*01f0*/  IMAD R5, R6, R13, R8 ;  /* 0x0000000d06057224 */ /* 0x000fca00078e0208 */
[----:B------:R-:W-:-:S07]  /*0200*/  ISETP.GT.U32.AND P3, PT, R11, R5, PT ;  /* 0x000000050b00720c */ /* 0x000fce0003f64070 */
[----:B------:R-:W-:-:S04]  /*0210*/  @!P0 IADD3 R2, R2, -R11, RZ ;  /* 0x8000000b02028210 */ /* 0x000fc80007ffe0ff */
[----:B------:R-:W-:Y:S02]  /*0220*/  ISETP.GT.U32.AND P0, PT, R11, R2, PT ;  /* 0x000000020b00720c */ /* 0x000fe40003f04070 */
[----:B------:R-:W-:Y:S01]  /*0230*/  @!P3 IMAD.IADD R5, R5, 0x1, -R11 ;  /* 0x000000010505b824 */ /* 0x000fe200078e0a0b */
[----:B------:R-:W-:Y:S02]  /*0240*/  @!P3 IADD3 R6, R6, 0x1, RZ ;  /* 0x000000010606b810 */ /* 0x000fe40007ffe0ff */
[----:B-1----:R-:W-:Y:S02]  /*0250*/  SHF.R.U32.HI R9, RZ, 0x3, R3 ;  /* 0x00000003ff097819 */ /* 0x002fe40000011603 */
[----:B------:R-:W-:Y:S02]  /*0260*/  ISETP.GE.U32.AND P1, PT, R5, R11, PT ;  /* 0x0000000b0500720c */ /* 0x000fe40003f26070 */
[----:B------:R-:W-:Y:S02]  /*0270*/  LOP3.LUT R5, RZ, R4, RZ, 0x33, !PT ;  /* 0x00000004ff057212 */ /* 0x000fe400078e33ff */
[----:B------:R-:W-:-:S02]  /*0280*/  LOP3.LUT R29, R3, 0x80, RZ, 0xc0, !PT ;  /* 0x00000080031d7812 */ /* 0x000fc400078ec0ff */
[----:B------:R-:W-:Y:S01]  /*0290*/  @!P0 IMAD.IADD R2, R2, 0x1, -R11 ;  /* 0x0000000102028824 */ /* 0x000fe200078e0a0b */
[----:B------:R-:W-:Y:S02]  /*02a0*/  ISETP.NE.AND P0, PT, R4, RZ, PT ;  /* 0x000000ff0400720c */ /* 0x000fe40003f05270 */
[----:B------:R-:W-:Y:S02]  /*02b0*/  SGXT.U32 R9, R9, 0x4 ;  /* 0x000000040909781a */ /* 0x000fe40000000000 */
[----:B------:R-:W-:Y:S02]  /*02c0*/  @!P2 IADD3 R2, -R2, RZ, RZ ;  /* 0x000000ff0202a210 */ /* 0x000fe40007ffe1ff */
[----:B------:R-:W-:Y:S02]  /*02d0*/  SHF.R.U32.HI R4, RZ, 0x3, R29 ;  /* 0x00000003ff047819 */ /* 0x000fe4000001161d */
[----:B------:R-:W-:Y:S02]  /*02e0*/  @P1 IADD3 R6, R6, 0x1, RZ ;  /* 0x0000000106061810 */ /* 0x000fe40007ffe0ff */
[----:B------:R-:W-:-:S02]  /*02f0*/  SEL R7, R5, R2, !P0 ;  /* 0x0000000205077207 */ /* 0x000fc40004000000 */
[----:B------:R-:W-:Y:S01]  /*0300*/  SHF.R.U32.HI R2, RZ, 0x2, R3 ;  /* 0x00000002ff027819 */ /* 0x000fe20000011603 */
[----:B------:R-:W-:Y:S01]  /*0310*/  @!P4 IMAD.MOV R6, RZ, RZ, -R6 ;  /* 0x000000ffff06c224 */ /* 0x000fe200078e0a06 */
[----:B------:R-:W-:Y:S01]  /*0320*/  LOP3.LUT R9, R9, R4, RZ, 0xfc, !PT ;  /* 0x0000000409097212 */ /* 0x000fe200078efcff */
[----:B------:R-:W-:Y:S01]  /*0330*/  IMAD R0, R0, 0x8, R7 ;  /* 0x0000000800007824 */ /* 0x000fe200078e0207 */
[----:B------:R-:W-:Y:S02]  /*0340*/  SHF.L.U32 R8, R3, 0x2, RZ ;  /* 0x0000000203087819 */ /* 0x000fe400000006ff */
[----:B------:R-:W-:Y:S02]  /*0350*/  SEL R24, R5, R6, !P0 ;  /* 0x0000000605187207 */ /* 0x000fe40004000000 */
[----:B------:R-:W-:Y:S02]  /*0360*/  SHF.L.U32 R0, R0, 0x5, RZ ;  /* 0x0000000500007819 */ /* 0x000fe400000006ff */
[----:B------:R-:W-:Y:S01]  /*0370*/  SGXT.U32 R5, R2, 0x6 ;  /* 0x000000060205781a */ /* 0x000fe20000000000 */
[----:B------:R-:W-:Y:S01]  /*0380*/  IMAD.SHL.U32 R24, R24, 0x40, RZ ;  /* 0x0000004018187824 */ /* 0x000fe200078e00ff */
[----:B------:R-:W-:-:S02]  /*0390*/  LOP3.LUT R0, R0, R9, RZ, 0xfc, !PT ;  /* 0x0000000900007212 */ /* 0x000fc400078efcff */
[----:B------:R-:W-:Y:S02]  /*03a0*/  SHF.R.U32.HI R2, RZ, 0x1, R3 ;  /* 0x00000001ff027819 */ /* 0x000fe40000011603 */
[----:B------:R-:W-:Y:S01]  /*03b0*/  LOP3.LUT R7, R24, R5, RZ, 0xfc, !PT ;  /* 0x0000000518077212 */ /* 0x000fe200078efcff */
[----:B------:R-:W-:Y:S01]  /*03c0*/  IMAD.HI R6, R0, 0x3531dec1, RZ ;  /* 0x3531dec100067827 */ /* 0x000fe200078e02ff */
[----:B------:R-:W-:Y:S02]  /*03d0*/  LOP3.LUT R13, R2, 0x18, RZ, 0xc0, !PT ;  /* 0x00000018020d7812 */ /* 0x000fe400078ec0ff */
[----:B------:R-:W-:Y:S01]  /*03e0*/  LOP3.LUT R30, R3, 0x10, RZ, 0xc0, !PT ;  /* 0x00000010031e7812 */ /* 0x000fe200078ec0ff */
[----:B------:R-:W-:Y:S01]  /*03f0*/  IMAD.HI R10, R7, 0x2aaaaaab, RZ ;  /* 0x2aaaaaab070a7827 */ /* 0x000fe200078e02ff */
[----:B------:R-:W-:Y:S02]  /*0400*/  SHF.R.U32.HI R11, RZ, 0x1f, R6 ;  /* 0x0000001fff0b7819 */ /* 0x000fe40000011606 */
[----:B------:R-:W-:Y:S01]  /*0410*/  LOP3.LUT R12, R13, 0x1c, R8, 0x78, !PT ;  /* 0x0000001c0d0c7812 */ /* 0x000fe200078e7808 */
[----:B------:R-:W-:Y:S01]  /*0420*/  IMAD.SHL.U32 R2, R3, 0x8, RZ ;  /* 0x0000000803027824 */ /* 0x000fe200078e00ff */
[----:B------:R-:W-:-:S02]  /*0430*/  SHF.R.U32.HI R13, RZ, 0x1f, R10 ;  /* 0x0000001fff0d7819 */ /* 0x000fc4000001160a */
[----:B------:R-:W-:Y:S02]  /*0440*/  LEA.HI R11, R6, R11, RZ, 0x1c ;  /* 0x0000000b060b7211 */ /* 0x000fe400078fe0ff */
[----:B------:R-:W-:Y:S02]  /*0450*/  LEA.HI R10, R10, R13, RZ, 0x17 ;  /* 0x0000000d0a0a7211 */ /* 0x000fe400078fb8ff */
[----:B------:R-:W-:Y:S01]  /*0460*/  LEA R27, R9, R12, 0x5 ;  /* 0x0000000c091b7211 */ /* 0x000fe200078e28ff */
[----:B------:R-:W-:Y:S01]  /*0470*/  IMAD R11, R11, -0x4d, R0 ;  /* 0xffffffb30b0b7824 */ /* 0x000fe200078e0200 */
[----:B------:R-:W-:Y:S01]  /*0480*/  LOP3.LUT R12, R8, 0x1c, RZ, 0xc0, !PT ;  /* 0x0000001c080c7812 */ /* 0x000fe200078ec0ff */
[----:B------:R-:W-:Y:S01]  /*0490*/  IMAD R7, R10, -0xc00, R7 ;  /* 0xfffff4000a077824 */ /* 0x000fe200078e0207 */
[C---:B------:R-:W-:Y:S01]  /*04a0*/  LOP3.LUT R6, R2.reuse, 0x18, RZ, 0xc0, !PT ;  /* 0x0000001802067812 */ /* 0x040fe200078ec0ff */
[----:B------:R-:W-:Y:S01]  /*04b0*/  IMAD.SHL.U32 R27, R27, 0x2, RZ ;  /* 0x000000021b1b7824 */ /* 0x000fe200078e00ff */
[--C-:B------:R-:W-:Y:S01]  /*04c0*/  LOP3.LUT R14, R2, 0x18, R3.reuse, 0x48, !PT ;  /* 0x00000018020e7812 */ /* 0x100fe200078e4803 */
[----:B------:R-:W-:Y:S01]  /*04d0*/  IMAD.MOV.U32 R2, RZ, RZ, 0x2 ;  /* 0x00000002ff027424 */ /* 0x000fe200078e00ff */
[--C-:B------:R-:W-:Y:S01]  /*04e0*/  SHF.R.U32.HI R28, RZ, 0x2, R3.reuse ;  /* 0x00000002ff1c7819 */ /* 0x100fe20000011603 */
[----:B------:R-:W-:Y:S01]  /*04f0*/  IMAD R11, R11, 0x300, R12 ;  /* 0x000003000b0b7824 */ /* 0x000fe200078e020c */
[----:B------:R-:W-:Y:S01]  /*0500*/  LEA R14, R5, R14, 0x5 ;  /* 0x0000000e050e7211 */ /* 0x000fe200078e28ff */
[----:B------:R-:W-:Y:S01]  /*0510*/  IMAD R7, R7, 0x300, R6 ;  /* 0x0000030007077824 */ /* 0x000fe200078e0206 */
[----:B------:R-:W-:Y:S01]  /*0520*/  LOP3.LUT R9, R4, 0xf, R3, 0xf8, !PT ;  /* 0x0000000f04097812 */ /* 0x000fe200078ef803 */
[----:B------:R-:W-:Y:S01]  /*0530*/  IMAD.WIDE R36, R11, R2, c[0x0][0x160] ;  /* 0x000058000b247625 */ /* 0x000fe200078e0202 */
[----:B------:R-:W-:-:S02]  /*0540*/  SHF.L.U32 R31, R14, 0x1, RZ ;  /* 0x000000010e1f7819 */ /* 0x000fc400000006ff */
[----:B------:R-:W-:Y:S01]  /*0550*/  SHF.R.U32.HI R11, RZ, 0x1, R30 ;  /* 0x00000001ff0b7819 */ /* 0x000fe2000001161e */
[----:B------:R-:W-:Y:S01]  /*0560*/  IMAD.WIDE R34, R7, R2, c[0x0][0x168] ;  /* 0x00005a0007227625 */ /* 0x000fe200078e0202 */
[----:B------:R1:W-:Y:S01]  /*0570*/  LDGSTS.E.64 [R27+0x4000], [R36.64] ;  /* 0x04000000241b7fae */ /* 0x0003e2000b921a44 */
[----:B------:R-:W-:Y:S02]  /*0580*/  LOP3.LUT R5, R8, 0x18, R3, 0x48, !PT ;  /* 0x0000001808057812 */ /* 0x000fe400078e4803 */
[C-C-:B------:R-:W-:Y:S01]  /*0590*/  LOP3.LUT R4, R11.reuse, 0x18, R8.reuse, 0x78, !PT ;  /* 0x000000180b047812 */ /* 0x140fe200078e7808 */
[----:B------:R-:W0:Y:S01]  /*05a0*/  LDGDEPBAR ;  /* 0x00000000000079af */ /* 0x000e220000000000 */
[----:B------:R-:W-:Y:S01]  /*05b0*/  LOP3.LUT R11, R11, 0x10, R8, 0xf8, !PT ;  /* 0x000000100b0b7812 */ /* 0x000fe200078ef808 */
[----:B------:R-:W-:Y:S01]  /*05c0*/  IMAD.SHL.U32 R9, R9, 0x20, RZ ;  /* 0x0000002009097824 */ /* 0x000fe200078e00ff */
[----:B------:R-:W-:Y:S01]  /*05d0*/  LOP3.LUT R28, R28, 0x18, RZ, 0xc0, !PT ;  /* 0x000000181c1c7812 */ /* 0x000fe200078ec0ff */
[----:B------:R2:W-:Y:S01]  /*05e0*/  LDGSTS.E.BYPASS.128 [R31], [R34.64] ;  /* 0x00000000221f7fae */ /* 0x0005e2000b901c44 */
[----:B------:R-:W-:-:S02]  /*05f0*/  LOP3.LUT R8, R8, 0x8, RZ, 0xc0, !PT ;  /* 0x0000000808087812 */ /* 0x000fc400078ec0ff */
[----:B------:R-:W-:Y:S01]  /*0600*/  LOP3.LUT R6, R28, 0x7, R3, 0xf8, !PT ;  /* 0x000000071c067812 */ /* 0x000fe200078ef803 */
[----:B------:R-:W0:Y:S01]  /*0610*/  LDGDEPBAR ;  /* 0x00000000000079af */ /* 0x000e220000000000 */
[----:B------:R-:W-:Y:S02]  /*0620*/  LOP3.LUT R8, R11, 0x10, R8, 0x1e, !PT ;  /* 0x000000100b087812 */ /* 0x000fe400078e1e08 */
[----:B------:R-:W-:Y:S01]  /*0630*/  LEA R5, R6, R5, 0x5 ;  /* 0x0000000506057211 */ /* 0x000fe200078e28ff */
[----:B------:R-:W-:Y:S01]  /*0640*/  BAR.SYNC.DEFER_BLOCKING 0x0 ;  /* 0x0000000000007b1d */ /* 0x000fe20000010000 */
[----:B------:R-:W-:Y:S02]  /*0650*/  LOP3.LUT R8, R8, R9, RZ, 0xfc, !PT ;  /* 0x0000000908087212 */ /* 0x000fe400078efcff */
[----:B------:R-:W-:Y:S01]  /*0660*/  LOP3.LUT R4, R9, R4, RZ, 0xfc, !PT ;  /* 0x0000000409047212 */ /* 0x000fe200078efcff */
[----:B------:R-:W-:Y:S02]  /*0670*/  IMAD.SHL.U32 R26, R5, 0x2, RZ ;  /* 0x00000002051a7824 */ /* 0x000fe400078e00ff */
[----:B------:R-:W-:Y:S01]  /*0680*/  IMAD.SHL.U32 R25, R8, 0x2, RZ ;  /* 0x0000000208197824 */ /* 0x000fe200078e00ff */
[----:B------:R-:W-:Y:S01]  /*0690*/  SHF.L.U32 R32, R4, 0x1, RZ ;  /* 0x0000000104207819 */ /* 0x000fe200000006ff */
[----:B------:R-:W-:Y:S01]  /*06a0*/  @!PT LDS RZ, [RZ] ;  /* 0x00000000fffff984 */ /* 0x000fe20000000800 */
[----:B------:R-:W-:Y:S01]  /*06b0*/  @!PT LDS RZ, [RZ] ;  /* 0x00000000fffff984 */ /* 0x000fe20000000800 */
[----:B------:R-:W-:Y:S01]  /*06c0*/  @!PT LDS RZ, [RZ] ;  /* 0x00000000fffff984 */ /* 0x000fe20000000800 */
[----:B------:R1:W-:Y:S04]  /*06d0*/  LDGSTS.E.64 [R27+0x4800], [R36.64+0x40] ;  /* 0x04800040241b7fae */ /* 0x0003e8000b921a44 */
[----:B------:R-:W0:Y:S04]  /*06e0*/  LDGDEPBAR ;  /* 0x00000000000079af */ /* 0x000e280000000000 */
[----:B------:R2:W-:Y:S04]  /*06f0*/  LDGSTS.E.BYPASS.128 [R31+0x1000], [R34.64+0x40] ;  /* 0x01000040221f7fae */ /* 0x0005e8000b901c44 */
[----:B------:R-:W0:Y:S04]  /*0700*/  LDGDEPBAR ;  /* 0x00000000000079af */ /* 0x000e280000000000 */
[----:B------:R-:W-:Y:S06]  /*0710*/  BAR.SYNC.DEFER_BLOCKING 0x0 ;  /* 0x0000000000007b1d */ /* 0x000fec0000010000 */
        /* <DEDUP_REMOVED lines=14> */
[----:B------:R-:W0:Y:S01]  /*0800*/  LDGDEPBAR ;  /* 0x00000000000079af */ /* 0x000e220000000000 */
[----:B------:R-:W-:-:S04]  /*0810*/  DEPBAR.LE SB0, 0x6 ;  /* 0x000081800000791a */ /* 0x000fc80000000000 */
[----:B------:R-:W-:Y:S06]  /*0820*/  BAR.SYNC.DEFER_BLOCKING 0x0 ;  /* 0x0000000000007b1d */ /* 0x000fec0000010000 */
[----:B------:R-:W-:Y:S04]  /*0830*/  LDSM.16.M88.4 R12, [R32+0x4000] ;  /* 0x00400000200c783b */ /* 0x000fe80000000200 */
[----:B------:R-:W3:Y:S04]  /*0840*/  LDSM.16.M88.4 R16, [R26] ;  /* 0x000000001a10783b */ /* 0x000ee80000000200 */
[----:B------:R-:W4:Y:S04]  /*0850*/  LDSM.16.M88.4 R4, [R26+0x800] ;  /* 0x000800001a04783b */ /* 0x000f280000000200 */
[----:B------:R-:W5:Y:S04]  /*0860*/  LDSM.16.M88.4 R8, [R25+0x4000] ;  /* 0x004000001908783b */ /* 0x000f680000000200 */
[----:B------:R-:W-:Y:S06]  /*0870*/  BAR.SYNC.DEFER_BLOCKING 0x0 ;  /* 0x0000000000007b1d */ /* 0x000fec0000010000 */
[----:B------:R-:W-:Y:S01]  /*0880*/  @!PT LDS RZ, [RZ] ;  /* 0x00000000fffff984 */ /* 0x000fe20000000800 */
[----:B------:R-:W-:Y:S01]  /*0890*/  @!PT LDS RZ, [RZ] ;  /* 0x00000000fffff984 */ /* 0x000fe20000000800 */
[----:B------:R-:W-:Y:S01]  /*08a0*/  @!PT LDS RZ, [RZ] ;  /* 0x00000000fffff984 */ /* 0x000fe20000000800 */
[----:B------:R1:W-:Y:S04]  /*08b0*/  LDGSTS.E.64 [R27+0x4000], [R36.64+0x100] ;  /* 0x04000100241b7fae */ /* 0x0003e8000b921a44 */
[----:B------:R-:W0:Y:S01]  /*08c0*/  LDGDEPBAR ;  /* 0x00000000000079af */ /* 0x000e220000000000 */
[C---:B---3--:R-:W-:Y:S03]  /*08d0*/  HMMA.16816.F32.BF16 R20, R12.reuse, R16, RZ ;  /* 0x000000100c14723c */ /* 0x048fe600000418ff */
[----:B------:R2:W-:Y:S04]  /*08e0*/  LDGSTS.E.BYPASS.128 [R31], [R34.64+0x100] ;  /* 0x00000100221f7fae */ /* 0x0005e8000b901c44 */
[----:B------:R-:W0:Y:S01]  /*08f0*/  LDGDEPBAR ;  /* 0x00000000000079af */ /* 0x000e220000000000 */
[----:B----4-:R-:W-:-:S15]  /*0900*/  HMMA.16816.F32.BF16 R12, R12, R4, RZ ;  /* 0x000000040c0c723c */ /* 0x010fde00000418ff */
[----:B------:R-:W-:-:S01]  /*0910*/  NOP ;  /* 0x0000000000007918 */ /* 0x000fc20000000000 */
[----:B-----5:R-:W-:Y:S01]  /*0920*/  HMMA.16816.F32.BF16 R16, R8, R18, R20 ;  /* 0x000000120810723c */ /* 0x020fe20000041814 */
[----:B------:R-:W-:-:S04]  /*0930*/  DEPBAR.LE SB0, 0x6 ;  /* 0x000081800000791a */ /* 0x000fc80000000000 */
[----:B------:R-:W-:Y:S03]  /*0940*/  BAR.SYNC.DEFER_BLOCKING 0x0 ;  /* 0x0000000000007b1d */ /* 0x000fe60000010000 */
[----:B------:R-:W-:Y:S03]  /*0950*/  HMMA.16816.F32.BF16 R8, R8, R6, R12 ;  /* 0x000000060808723c */ /* 0x000fe6000004180c */
[----:B------:R-:W-:Y:S04]  /*0960*/  LDSM.16.M88.4 R12, [R32+0x4800] ;  /* 0x00480000200c783b */ /* 0x000fe80000000200 */
[----:B------:R-:W3:Y:S04]  /*0970*/  LDSM.16.M88.4 R20, [R26+0x1000] ;  /* 0x001000001a14783b */ /* 0x000ee80000000200 */
[----:B------:R-:W4:Y:S05]  /*0980*/  LDSM.16.M88.4 R4, [R26+0x1800] ;  /* 0x001800001a04783b */ /* 0x000f2a0000000200 */
[C---:B---3--:R-:W-:Y:S08]  /*0990*/  HMMA.16816.F32.BF16 R16, R12.reuse, R20, R16 ;  /* 0x000000140c10723c */ /* 0x048ff00000041810 */
[----:B----4-:R-:W-:Y:S01]  /*09a0*/  HMMA.16816.F32.BF16 R8, R12, R4, R8 ;  /* 0x000000040c08723c */ /* 0x010fe20000041808 */
[----:B------:R-:W3:Y:S04]  /*09b0*/  LDSM.16.M88.4 R12, [R25+0x4800] ;  /* 0x00480000190c783b */ /* 0x000ee80000000200 */
        /* <DEDUP_REMOVED lines=8> */
[C---:B---3--:R-:W-:Y:S08]  /*0a40*/  HMMA.16816.F32.BF16 R20, R12.reuse, R22, R16 ;  /* 0x000000160c14723c */ /* 0x048ff00000041810 */
[----:B------:R-:W-:Y:S01]  /*0a50*/  HMMA.16816.F32.BF16 R4, R12, R6, R8 ;  /* 0x000000060c04723c */ /* 0x000fe20000041808 */
[----:B------:R-:W-:-:S04]  /*0a60*/  DEPBAR.LE SB0, 0x6 ;  /* 0x000081800000791a */ /* 0x000fc80000000000 */
[----:B------:R-:W-:Y:S06]  /*0a70*/  BAR.SYNC.DEFER_BLOCKING 0x0 ;  /* 0x0000000000007b1d */ /* 0x000fec0000010000 */
[----:B------:R-:W-:Y:S04]  /*0a80*/  LDSM.16.M88.4 R12, [R32+0x5000] ;  /* 0x00500000200c783b */ /* 0x000fe80000000200 */
[----:B------:R-:W3:Y:S04]  /*0a90*/  LDSM.16.M88.4 R16, [R26+0x2000] ;  /* 0x002000001a10783b */ /* 0x000ee80000000200 */
[----:B------:R-:W4:Y:S01]  /*0aa0*/  LDSM.16.M88.4 R8, [R26+0x2800] ;  /* 0x002800001a08783b */ /* 0x000f220000000200 */
        /* <DEDUP_REMOVED lines=34> */
[----:B------:R-:W3:Y:S04]  /*0cd0*/  LDSM.16.M88.4 R16, [R26] ;  /* 0x000000001a10783b */ /* 0x000ee80000000200 */
        /* <DEDUP_REMOVED lines=10> */
[----:B------:R2:W-:Y:S04]  /*0d80*/  LDGSTS.E.BYPASS.128 [R31], [R34.64+0x200] ;  /* 0x00000200221f7fae */ /* 0x0005e8000b901c44 */
        /* <DEDUP_REMOVED lines=285> */
[----:B------:R1:W-:Y:S04]  /*1f60*/  LDGSTS.E.64 [R27+0x4000], [R36.64+0x600], !PT ;  /* 0x04000600241b7fae */ /* 0x0003e8000f921a44 */
[----:B------:R-:W0:Y:S04]  /*1f70*/  LDGDEPBAR ;  /* 0x00000000000079af */ /* 0x000e280000000000 */
[----:B------:R2:W-:Y:S04]  /*1f80*/  LDGSTS.E.BYPASS.128 [R31], [R34.64+0x600], !PT ;  /* 0x00000600221f7fae */ /* 0x0005e8000f901c44 */
        /* <DEDUP_REMOVED lines=17> */
[----:B------:R2:W-:Y:S04]  /*20a0*/  LDGSTS.E.BYPASS.128 [R31+0x1000], [R34.64+0x640], !PT ;  /* 0x01000640221f7fae */ /* 0x0005e8000f901c44 */
        /* <DEDUP_REMOVED lines=23> */
[----:B------:R3:W-:Y:S04]  /*2220*/  LDSM.16.M88.4 R20, [R32+0x5800] ;  /* 0x005800002014783b */ /* 0x0007e80000000200 */
[----:B------:R-:W4:Y:S04]  /*2230*/  LDSM.16.M88.4 R4, [R26+0x3000] ;  /* 0x003000001a04783b */ /* 0x000f280000000200 */
[----:B------:R-:W5:Y:S01]  /*2240*/  LDSM.16.M88.4 R8, [R26+0x3800] ;  /* 0x003800001a08783b */ /* 0x000f620000000200 */
[----:B---3--:R-:W-:Y:S01]  /*2250*/  SHF.L.U32 R32, R3, 0x3, RZ ;  /* 0x0000000303207819 */ /* 0x008fe200000006ff */
[C---:B----4-:R-:W-:Y:S07]  /*2260*/  HMMA.16816.F32.BF16 R12, R20.reuse, R4, R12 ;  /* 0x00000004140c723c */ /* 0x050fee000004180c */
[----:B------:R-:W-:Y:S01]  /*2270*/  LOP3.LUT R5, R24, 0x38, R32, 0xf8, !PT ;  /* 0x0000003818057812 */ /* 0x000fe200078ef820 */
[----:B-----5:R-:W-:Y:S01]  /*2280*/  HMMA.16816.F32.BF16 R16, R20, R8, R16 ;  /* 0x000000081410723c */ /* 0x020fe20000041810 */
[----:B------:R3:W4:Y:S04]  /*2290*/  LDSM.16.M88.4 R20, [R25+0x5800] ;  /* 0x005800001914783b */ /* 0x0007280000000200 */
[----:B------:R-:W-:Y:S01]  /*22a0*/  BAR.SYNC.DEFER_BLOCKING 0x0 ;  /* 0x0000000000007b1d */ /* 0x000fe20000010000 */
[C---:B------:R-:W-:Y:S01]  /*22b0*/  ISETP.GE.AND P0, PT, R5.reuse, 0xc00, PT ;  /* 0x00000c000500780c */ /* 0x040fe20003f06270 */
[----:B------:R-:W-:Y:S01]  /*22c0*/  IMAD.WIDE R8, R5, R2, c[0x0][0x170] ;  /* 0x00005c0005087625 */ /* 0x000fe200078e0202 */
[----:B---3--:R-:W-:-:S02]  /*22d0*/  CS2R R24, SRZ ;  /* 0x0000000000187805 */ /* 0x008fc4000001ff00 */
[----:B------:R-:W-:Y:S01]  /*22e0*/  ISETP.LT.AND P0, PT, R0, 0x4d, !P0 ;  /* 0x0000004d0000780c */ /* 0x000fe20004701270 */
[----:B------:R-:W-:Y:S01]  /*22f0*/  @!PT LDS RZ, [RZ] ;  /* 0x00000000fffff984 */ /* 0x000fe20000000800 */
[----:B------:R-:W-:Y:S01]  /*2300*/  @!PT LDS RZ, [RZ] ;  /* 0x00000000fffff984 */ /* 0x000fe20000000800 */
[----:B------:R-:W-:Y:S01]  /*2310*/  @!PT LDS RZ, [RZ] ;  /* 0x00000000fffff984 */ /* 0x000fe20000000800 */
[----:B------:R1:W-:Y:S04]  /*2320*/  LDGSTS.E.64 [R27+0x5800], [R36.64+0x6c0], !PT ;  /* 0x058006c0241b7fae */ /* 0x0003e8000f921a44 */
[----:B------:R-:W0:Y:S04]  /*2330*/  LDGDEPBAR ;  /* 0x00000000000079af */ /* 0x000e280000000000 */
[----:B------:R2:W-:Y:S04]  /*2340*/  LDGSTS.E.BYPASS.128 [R31+0x3000], [R34.64+0x6c0], !PT ;  /* 0x030006c0221f7fae */ /* 0x0005e8000f901c44 */
[----:B------:R-:W0:Y:S01]  /*2350*/  LDGDEPBAR ;  /* 0x00000000000079af */ /* 0x000e220000000000 */
[----:B-1----:R-:W-:Y:S01]  /*2360*/  CS2R R26, SRZ ;  /* 0x00000000001a7805 */ /* 0x002fe2000001ff00 */
[----:B------:R-:W-:-:S04]  /*2370*/  DEPBAR.LE SB0, 0x0 ;  /* 0x000080000000791a */ /* 0x000fc80000000000 */
[----:B------:R-:W-:Y:S06]  /*2380*/  BAR.SYNC.DEFER_BLOCKING 0x0 ;  /* 0x0000000000007b1d */ /* 0x000fec0000010000 */
[----:B------:R1:W3:Y:S01]  /*2390*/  @P0 LDG.E.EL.128 R24, [R8.64] ;  /* 0x0000000408180981 */ /* 0x0002e2000c2e1d00 */
[C---:B------:R-:W-:Y:S01]  /*23a0*/  IMAD.SHL.U32 R4, R3.reuse, 0x10, RZ ;  /* 0x0000001003047824 */ /* 0x040fe200078e00ff */
[----:B------:R-:W-:Y:S01]  /*23b0*/  SHF.L.U32 R3, R3, 0x1, RZ ;  /* 0x0000000103037819 */ /* 0x000fe200000006ff */
[----:B------:R-:W-:Y:S01]  /*23c0*/  IMAD.SHL.U32 R29, R29, 0x8, RZ ;  /* 0x000000081d1d7824 */ /* 0x000fe200078e00ff */
[----:B----4-:R-:W-:Y:S02]  /*23d0*/  HMMA.16816.F32.BF16 R12, R20, R6, R12 ;  /* 0x00000006140c723c */ /* 0x010fe4000004180c */
[----:B------:R-:W-:-:S04]  /*23e0*/  LOP3.LUT R4, R4, 0xc0, RZ, 0xc0, !PT ;  /* 0x000000c004047812 */ /* 0x000fc800078ec0ff */
[----:B------:R-:W-:Y:S02]  /*23f0*/  LOP3.LUT R3, R4, 0x6, R3, 0xf8, !PT ;  /* 0x0000000604037812 */ /* 0x000fe400078ef803 */
[----:B------:R-:W-:Y:S02]  /*2400*/  HMMA.16816.F32.BF16 R16, R20, R10, R16 ;  /* 0x0000000a1410723c */ /* 0x000fe40000041810 */
[----:B------:R-:W-:Y:S02]  /*2410*/  LEA R30, R30, R3, 0x4 ;  /* 0x000000031e1e7211 */ /* 0x000fe400078e20ff */
[C---:B------:R-:W-:Y:S02]  /*2420*/  LOP3.LUT R3, R29.reuse, 0x3f8, R32, 0xf8, !PT ;  /* 0x000003f81d037812 */ /* 0x040fe400078ef820 */
[----:B------:R-:W-:Y:S02]  /*2430*/  IADD3 R28, R29, R30, R28 ;  /* 0x0000001e1d1c7210 */ /* 0x000fe40007ffe01c */
[----:B------:R-:W-:-:S02]  /*2440*/  SHF.R.U32.HI R4, RZ, 0x2, R3 ;  /* 0x00000002ff047819 */ /* 0x000fc40000011603 */
[----:B------:R-:W-:Y:S02]  /*2450*/  IADD3 R30, R28, 0x200, RZ ;  /* 0x000002001c1e7810 */ /* 0x000fe40007ffe0ff */
[----:B------:R-:W-:Y:S02]  /*2460*/  LOP3.LUT R4, R4, 0x1f0, RZ, 0xc0, !PT ;  /* 0x000001f004047812 */ /* 0x000fe400078ec0ff */
[----:B------:R-:W-:Y:S02]  /*2470*/  SHF.R.U32.HI R29, RZ, 0x2, R28 ;  /* 0x00000002ff1d7819 */ /* 0x000fe4000001161c */
[----:B------:R-:W-:Y:S01]  /*2480*/  SHF.R.U32.HI R30, RZ, 0x2, R30 ;  /* 0x00000002ff1e7819 */ /* 0x000fe2000001161e */
[----:B-1----:R-:W-:Y:S01]  /*2490*/  IMAD R8, R3, 0x2, R4 ;  /* 0x0000000203087824 */ /* 0x002fe200078e0204 */
[----:B------:R-:W-:Y:S02]  /*24a0*/  LOP3.LUT R9, R29, 0x1f0, RZ, 0xc0, !PT ;  /* 0x000001f01d097812 */ /* 0x000fe400078ec0ff */
[----:B------:R-:W-:-:S02]  /*24b0*/  LOP3.LUT R3, R30, 0x3ffffff0, RZ, 0xc0, !PT ;  /* 0x3ffffff01e037812 */ /* 0x000fc400078ec0ff */
[----:B------:R-:W-:-:S03]  /*24c0*/  LEA R9, R28, R9, 0x1 ;  /* 0x000000091c097211 */ /* 0x000fc600078e08ff */
[----:B------:R-:W-:Y:S01]  /*24d0*/  IMAD R28, R28, 0x2, R3 ;  /* 0x000000021c1c7824 */ /* 0x000fe200078e0203 */
[----:B---3--:R-:W-:Y:S04]  /*24e0*/  STS.128 [R8], R24 ;  /* 0x0000001808007388 */ /* 0x008fe80000000c00 */
[----:B------:R-:W-:Y:S06]  /*24f0*/  BAR.SYNC.DEFER_BLOCKING 0x0 ;  /* 0x0000000000007b1d */ /* 0x000fec0000010000 */
[----:B------:R-:W1:Y:S04]  /*2500*/  LDS R4, [R9] ;  /* 0x0000000009047984 */ /* 0x000e680000000800 */
[----:B------:R-:W3:Y:S04]  /*2510*/  LDS R29, [R28+0x400] ;  /* 0x000400001c1d7984 */ /* 0x000ee80000000800 */
[----:B------:R-:W4:Y:S04]  /*2520*/  LDS R7, [R9+0x40] ;  /* 0x0000400009077984 */ /* 0x000f280000000800 */
[----:B------:R-:W5:Y:S01]  /*2530*/  LDS R6, [R28+0x440] ;  /* 0x000440001c067984 */ /* 0x000f620000000800 */
[----:B-1----:R-:W-:-:S02]  /*2540*/  SHF.L.U32 R3, R4, 0x10, RZ ;  /* 0x0000001004037819 */ /* 0x002fc400000006ff */
[----:B------:R-:W-:Y:S01]  /*2550*/  PRMT R10, R4, 0x7632, R10 ;  /* 0x00007632040a7816 */ /* 0x000fe2000000000a */
[----:B---3--:R-:W-:Y:S02]  /*2560*/  IMAD.U32 R11, R29, 0x10000, RZ ;  /* 0x000100001d0b7824 */ /* 0x008fe400078e00ff */
[----:B------:R-:W-:Y:S01]  /*2570*/  FADD R3, R12, R3 ;  /* 0x000000030c037221 */ /* 0x000fe20000000000 */
[----:B------:R-:W-:Y:S01]  /*2580*/  SHF.L.U32 R10, R10, 0x10, RZ ;  /* 0x000000100a0a7819 */ /* 0x000fe200000006ff */
[----:B------:R-:W-:Y:S02]  /*2590*/  FADD R4, R14, R11 ;  /* 0x0000000b0e047221 */ /* 0x000fe40000000000 */
[----:B------:R-:W-:Y:S01]  /*25a0*/  FFMA R12, R3, -1.7020000219345092773, RZ ;  /* 0xbfd9db23030c7823 */ /* 0x000fe200000000ff */
[----:B------:R-:W-:Y:S01]  /*25b0*/  PRMT R29, R29, 0x7632, R29 ;  /* 0x000076321d1d7816 */ /* 0x000fe2000000001d */
[----:B------:R-:W-:Y:S01]  /*25c0*/  FADD R13, R13, R10 ;  /* 0x0000000a0d0d7221 */ /* 0x000fe20000000000 */
[----:B------:R-:W-:Y:S01]  /*25d0*/  FFMA R11, R4, -1.7020000219345092773, RZ ;  /* 0xbfd9db23040b7823 */ /* 0x000fe200000000ff */
[----:B------:R-:W-:-:S02]  /*25e0*/  FMUL R14, R12, 1.4426950216293334961 ;  /* 0x3fb8aa3b0c0e7820 */ /* 0x000fc40000400000 */
[----:B------:R-:W-:Y:S01]  /*25f0*/  FFMA R10, R13, -1.7020000219345092773, RZ ;  /* 0xbfd9db230d0a7823 */ /* 0x000fe200000000ff */
[----:B------:R-:W-:Y:S01]  /*2600*/  FMUL R21, R11, 1.4426950216293334961 ;  /* 0x3fb8aa3b0b157820 */ /* 0x000fe20000400000 */
[C---:B----4-:R-:W-:Y:S01]  /*2610*/  IMAD.U32 R11, R7.reuse, 0x10000, RZ ;  /* 0x00010000070b7824 */ /* 0x050fe200078e00ff */
[----:B------:R-:W-:Y:S01]  /*2620*/  BAR.SYNC.DEFER_BLOCKING 0x0 ;  /* 0x0000000000007b1d */ /* 0x000fe20000010000 */
[----:B------:R-:W-:Y:S01]  /*2630*/  FSETP.GEU.AND P5, PT, R14, -126, PT ;  /* 0xc2fc00000e00780b */ /* 0x000fe20003fae000 */
[----:B------:R-:W-:Y:S01]  /*2640*/  FMUL R20, R10, 1.4426950216293334961 ;  /* 0x3fb8aa3b0a147820 */ /* 0x000fe20000400000 */
[----:B------:R-:W-:Y:S01]  /*2650*/  FADD R16, R16, R11 ;  /* 0x0000000b10107221 */ /* 0x000fe20000000000 */
[----:B-----5:R-:W-:Y:S02]  /*2660*/  SHF.L.U32 R11, R6, 0x10, RZ ;  /* 0x00000010060b7819 */ /* 0x020fe400000006ff */
[----:B------:R-:W-:Y:S01]  /*2670*/  PRMT R6, R7, 0x7632, R6 ;  /* 0x0000763207067816 */ /* 0x000fe20000000006 */
[----:B------:R-:W-:Y:S01]  /*2680*/  FFMA R12, R16, -1.7020000219345092773, RZ ;  /* 0xbfd9db23100c7823 */ /* 0x000fe200000000ff */
[----:B------:R-:W-:Y:S01]  /*2690*/  FSETP.GEU.AND P4, PT, R20, -126, PT ;  /* 0xc2fc00001400780b */ /* 0x000fe20003f8e000 */
[----:B------:R-:W-:Y:S01]  /*26a0*/  FADD R18, R18, R11 ;  /* 0x0000000b12127221 */ /* 0x000fe20000000000 */
[----:B------:R-:W-:Y:S01]  /*26b0*/  FSETP.GEU.AND P2, PT, R21, -126, PT ;  /* 0xc2fc00001500780b */ /* 0x000fe20003f4e000 */
[----:B------:R-:W-:Y:S01]  /*26c0*/  FMUL R22, R12, 1.4426950216293334961 ;  /* 0x3fb8aa3b0c167820 */ /* 0x000fe20000400000 */
[----:B------:R-:W-:Y:S01]  /*26d0*/  IMAD.U32 R12, R29, 0x10000, RZ ;  /* 0x000100001d0c7824 */ /* 0x000fe200078e00ff */
[----:B------:R-:W-:Y:S01]  /*26e0*/  FFMA R11, R18, -1.7020000219345092773, RZ ;  /* 0xbfd9db23120b7823 */ /* 0x000fe200000000ff */
[----:B------:R-:W-:-:S02]  /*26f0*/  @!P5 FMUL R14, R14, 0.5 ;  /* 0x3f0000000e0ed820 */ /* 0x000fc40000400000 */
[----:B------:R-:W-:Y:S01]  /*2700*/  FADD R15, R15, R12 ;  /* 0x0000000c0f0f7221 */ /* 0x000fe20000000000 */
[C---:B------:R-:W-:Y:S01]  /*2710*/  SHF.L.U32 R12, R6.reuse, 0x10, RZ ;  /* 0x00000010060c7819 */ /* 0x040fe200000006ff */
[----:B------:R1:W3:Y:S01]  /*2720*/  MUFU.EX2 R10, R14 ;  /* 0x0000000e000a7308 */ /* 0x0002e20000000800 */
[----:B------:R-:W-:Y:S01]  /*2730*/  FMUL R23, R11, 1.4426950216293334961 ;  /* 0x3fb8aa3b0b177820 */ /* 0x000fe20000400000 */
[----:B------:R-:W-:Y:S01]  /*2740*/  PRMT R11, R6, 0x7632, R11 ;  /* 0x00007632060b7816 */ /* 0x000fe2000000000b */
[----:B------:R-:W-:Y:S01]  /*2750*/  @!P4 FMUL R20, R20, 0.5 ;  /* 0x3f0000001414c820 */ /* 0x000fe20000400000 */
[----:B------:R-:W-:Y:S01]  /*2760*/  FADD R17, R17, R12 ;  /* 0x0000000c11117221 */ /* 0x000fe20000000000 */
[----:B------:R-:W-:Y:S01]  /*2770*/  FSETP.GEU.AND P1, PT, R22, -126, PT ;  /* 0xc2fc00001600780b */ /* 0x000fe20003f2e000 */
[----:B------:R-:W-:Y:S01]  /*2780*/  @!P2 FMUL R21, R21, 0.5 ;  /* 0x3f0000001515a820 */ /* 0x000fe20000400000 */
[----:B------:R-:W-:Y:S01]  /*2790*/  IMAD.U32 R12, R11, 0x10000, RZ ;  /* 0x000100000b0c7824 */ /* 0x000fe200078e00ff */
[----:B------:R-:W4:Y:S01]  /*27a0*/  MUFU.EX2 R6, R20 ;  /* 0x0000001400067308 */ /* 0x000f220000000800 */
[----:B-1----:R-:W-:Y:S01]  /*27b0*/  FFMA R14, R15, -1.7020000219345092773, RZ ;  /* 0xbfd9db230f0e7823 */ /* 0x002fe200000000ff */
[----:B------:R-:W-:Y:S01]  /*27c0*/  FFMA R11, R17, -1.7020000219345092773, RZ ;  /* 0xbfd9db23110b7823 */ /* 0x000fe200000000ff */
[----:B------:R-:W-:Y:S01]  /*27d0*/  FADD R19, R19, R12 ;  /* 0x0000000c13137221 */ /* 0x000fe20000000000 */
[----:B------:R-:W-:Y:S01]  /*27e0*/  FSETP.GEU.AND P3, PT, R23, -126, PT ;  /* 0xc2fc00001700780b */ /* 0x000fe20003f6e000 */
[----:B------:R-:W-:Y:S01]  /*27f0*/  FMUL R14, R14, 1.4426950216293334961 ;  /* 0x3fb8aa3b0e0e7820 */ /* 0x000fe20000400000 */
[----:B------:R-:W-:Y:S01]  /*2800*/  FMUL R12, R11, 1.4426950216293334961 ;  /* 0x3fb8aa3b0b0c7820 */ /* 0x000fe20000400000 */
[----:B------:R-:W-:Y:S01]  /*2810*/  FFMA R11, R19, -1.7020000219345092773, RZ ;  /* 0xbfd9db23130b7823 */ /* 0x000fe200000000ff */
[----:B---3--:R-:W-:Y:S01]  /*2820*/  @!P5 FMUL R10, R10, R10 ;  /* 0x0000000a0a0ad220 */ /* 0x008fe20000400000 */
[----:B------:R1:W3:Y:S01]  /*2830*/  MUFU.EX2 R7, R21 ;  /* 0x0000001500077308 */ /* 0x0002e20000000800 */
[----:B------:R-:W-:Y:S01]  /*2840*/  FSETP.GEU.AND P6, PT, R14, -126, PT ;  /* 0xc2fc00000e00780b */ /* 0x000fe20003fce000 */
[----:B------:R-:W-:Y:S01]  /*2850*/  FMUL R11, R11, 1.4426950216293334961 ;  /* 0x3fb8aa3b0b0b7820 */ /* 0x000fe20000400000 */
[----:B------:R-:W-:Y:S01]  /*2860*/  FSETP.GEU.AND P5, PT, R12, -126, PT ;  /* 0xc2fc00000c00780b */ /* 0x000fe20003fae000 */
[----:B------:R-:W-:Y:S01]  /*2870*/  @!P1 FMUL R22, R22, 0.5 ;  /* 0x3f00000016169820 */ /* 0x000fe20000400000 */
[----:B----4-:R-:W-:-:S02]  /*2880*/  @!P4 FMUL R6, R6, R6 ;  /* 0x000000060606c220 */ /* 0x010fc40000400000 */
[----:B------:R-:W-:Y:S01]  /*2890*/  FSETP.GEU.AND P4, PT, R11, -126, PT ;  /* 0xc2fc00000b00780b */ /* 0x000fe20003f8e000 */
[----:B-1----:R-:W-:Y:S02]  /*28a0*/  FADD R21, R10, 1 ;  /* 0x3f8000000a157421 */ /* 0x002fe40000000000 */
[----:B------:R-:W1:Y:S01]  /*28b0*/  MUFU.EX2 R22, R22 ;  /* 0x0000001600167308 */ /* 0x000e620000000800 */
[----:B------:R-:W-:-:S03]  /*28c0*/  @!P3 FMUL R23, R23, 0.5 ;  /* 0x3f0000001717b820 */ /* 0x000fc60000400000 */
[----:B------:R-:W-:Y:S02]  /*28d0*/  @!P6 FMUL R14, R14, 0.5 ;  /* 0x3f0000000e0ee820 */ /* 0x000fe40000400000 */
[----:B------:R-:W-:Y:S01]  /*28e0*/  @!P5 FMUL R12, R12, 0.5 ;  /* 0x3f0000000c0cd820 */ /* 0x000fe20000400000 */
[----:B---3--:R-:W-:Y:S01]  /*28f0*/  @!P2 FMUL R7, R7, R7 ;  /* 0x000000070707a220 */ /* 0x008fe20000400000 */
[----:B------:R-:W-:Y:S01]  /*2900*/  FSETP.GT.AND P2, PT, R21, 8.50705917302346158658e+37, PT ;  /* 0x7e8000001500780b */ /* 0x000fe20003f44000 */
[----:B------:R-:W3:Y:S01]  /*2910*/  MUFU.EX2 R23, R23 ;  /* 0x0000001700177308 */ /* 0x000ee20000000800 */
[----:B------:R-:W-:Y:S01]  /*2920*/  @!P4 FMUL R11, R11, 0.5 ;  /* 0x3f0000000b0bc820 */ /* 0x000fe20000400000 */
[----:B------:R-:W-:Y:S01]  /*2930*/  FADD R10, R7, 1 ;  /* 0x3f800000070a7421 */ /* 0x000fe20000000000 */
[----:B------:R-:W-:Y:S01]  /*2940*/  MOV R7, 0x3e800000 ;  /* 0x3e80000000077802 */ /* 0x000fe20000000f00 */
[----:B-1----:R-:W-:-:S04]  /*2950*/  @!P1 FMUL R22, R22, R22 ;  /* 0x0000001616169220 */ /* 0x002fc80000400000 */
[----:B------:R-:W1:Y:S01]  /*2960*/  MUFU.EX2 R14, R14 ;  /* 0x0000000e000e7308 */ /* 0x000e620000000800 */
[----:B------:R-:W-:Y:S01]  /*2970*/  FSETP.GT.AND P1, PT, R10, 8.50705917302346158658e+37, PT ;  /* 0x7e8000000a00780b */ /* 0x000fe20003f24000 */
[----:B------:R-:W-:Y:S01]  /*2980*/  FADD R24, R22, 1 ;  /* 0x3f80000016187421 */ /* 0x000fe20000000000 */
[----:B------:R-:W-:Y:S01]  /*2990*/  FADD R22, R6, 1 ;  /* 0x3f80000006167421 */ /* 0x000fe20000000000 */
[----:B------:R-:W-:Y:S01]  /*29a0*/  @P2 FMUL R21, R21, 0.25 ;  /* 0x3e80000015152820 */ /* 0x000fe20000400000 */
[----:B------:R-:W-:-:S03]  /*29b0*/  FSEL R26, R7, 1, P2 ;  /* 0x3f800000071a7808 */ /* 0x000fc60001000000 */
[----:B------:R-:W4:Y:S01]  /*29c0*/  MUFU.EX2 R12, R12 ;  /* 0x0000000c000c7308 */ /* 0x000f220000000800 */
[----:B---3--:R-:W-:Y:S01]  /*29d0*/  @!P3 FMUL R23, R23, R23 ;  /* 0x000000171717b220 */ /* 0x008fe20000400000 */
[----:B------:R-:W-:-:S03]  /*29e0*/  FSETP.GT.AND P3, PT, R24, 8.50705917302346158658e+37, PT ;  /* 0x7e8000001800780b */ /* 0x000fc60003f64000 */
[----:B------:R-:W-:Y:S01]  /*29f0*/  FADD R23, R23, 1 ;  /* 0x3f80000017177421 */ /* 0x000fe20000000000 */
[----:B------:R-:W-:Y:S02]  /*2a00*/  @P1 FMUL R10, R10, 0.25 ;  /* 0x3e8000000a0a1820 */ /* 0x000fe40000400000 */
[----:B------:R-:W3:Y:S01]  /*2a10*/  MUFU.EX2 R20, R11 ;  /* 0x0000000b00147308 */ /* 0x000ee20000000800 */
[----:B-1----:R-:W-:Y:S01]  /*2a20*/  @!P6 FMUL R14, R14, R14 ;  /* 0x0000000e0e0ee220 */ /* 0x002fe20000400000 */
[----:B------:R-:W-:-:S05]  /*2a30*/  FSETP.GT.AND P6, PT, R23, 8.50705917302346158658e+37, PT ;  /* 0x7e8000001700780b */ /* 0x000fca0003fc4000 */
[----:B------:R-:W-:Y:S01]  /*2a40*/  @P3 FMUL R24, R24, 0.25 ;  /* 0x3e80000018183820 */ /* 0x000fe20000400000 */
[----:B----4-:R-:W-:Y:S01]  /*2a50*/  @!P5 FMUL R12, R12, R12 ;  /* 0x0000000c0c0cd220 */ /* 0x010fe20000400000 */
[----:B------:R-:W-:Y:S01]  /*2a60*/  FSETP.GT.AND P5, PT, R22, 8.50705917302346158658e+37, PT ;  /* 0x7e8000001600780b */ /* 0x000fe20003fa4000 */
[----:B------:R1:W4:Y:S02]  /*2a70*/  MUFU.RCP R25, R21 ;  /* 0x0000001500197308 */ /* 0x0003240000001000 */
[----:B------:R-:W-:Y:S01]  /*2a80*/  FADD R12, R12, 1 ;  /* 0x3f8000000c0c7421 */ /* 0x000fe20000000000 */
[----:B------:R-:W-:Y:S02]  /*2a90*/  FSEL R27, R7, 1, P5 ;  /* 0x3f800000071b7808 */ /* 0x000fe40002800000 */
[----:B------:R-:W-:Y:S01]  /*2aa0*/  @P6 FMUL R23, R23, 0.25 ;  /* 0x3e80000017176820 */ /* 0x000fe20000400000 */
[----:B---3--:R-:W-:Y:S01]  /*2ab0*/  @!P4 FMUL R20, R20, R20 ;  /* 0x000000141414c220 */ /* 0x008fe20000400000 */
[----:B------:R-:W-:Y:S01]  /*2ac0*/  FSETP.GT.AND P4, PT, R12, 8.50705917302346158658e+37, PT ;  /* 0x7e8000000c00780b */ /* 0x000fe20003f84000 */
[----:B------:R-:W3:Y:S01]  /*2ad0*/  MUFU.RCP R10, R10 ;  /* 0x0000000a000a7308 */ /* 0x000ee20000001000 */
[----:B-1----:R-:W-:Y:S01]  /*2ae0*/  FADD R21, R14, 1 ;  /* 0x3f8000000e157421 */ /* 0x002fe20000000000 */
[----:B------:R-:W-:-:S02]  /*2af0*/  FADD R14, R20, 1 ;  /* 0x3f800000140e7421 */ /* 0x000fc40000000000 */
[----:B------:R-:W-:Y:S02]  /*2b00*/  @P5 FMUL R22, R22, 0.25 ;  /* 0x3e80000016165820 */ /* 0x000fe40000400000 */
[----:B------:R-:W-:Y:S02]  /*2b10*/  FSETP.GT.AND P2, PT, R21, 8.50705917302346158658e+37, PT ;  /* 0x7e8000001500780b */ /* 0x000fe40003f44000 */
[----:B------:R-:W-:Y:S01]  /*2b20*/  FSETP.GT.AND P5, PT, R14, 8.50705917302346158658e+37, PT ;  /* 0x7e8000000e00780b */ /* 0x000fe20003fa4000 */
[----:B------:R1:W-:Y:S01]  /*2b30*/  MUFU.RCP R11, R23 ;  /* 0x00000017000b7308 */ /* 0x0003e20000001000 */
[----:B----4-:R-:W-:Y:S02]  /*2b40*/  FMUL R26, R25, R26 ;  /* 0x0000001a191a7220 */ /* 0x010fe40000400000 */
[----:B------:R-:W-:Y:S02]  /*2b50*/  @P4 FMUL R12, R12, 0.25 ;  /* 0x3e8000000c0c4820 */ /* 0x000fe40000400000 */
[----:B------:R-:W-:-:S03]  /*2b60*/  FMUL R3, R3, R26 ;  /* 0x0000001a03037220 */ /* 0x000fc60000400000 */
[----:B------:R-:W4:Y:S01]  /*2b70*/  MUFU.RCP R22, R22 ;  /* 0x0000001600167308 */ /* 0x000f220000001000 */
[----:B-1----:R-:W-:Y:S01]  /*2b80*/  FSEL R23, R7, 1, P1 ;  /* 0x3f80000007177808 */ /* 0x002fe20000800000 */
[----:B------:R-:W-:Y:S02]  /*2b90*/  @P2 FMUL R21, R21, 0.25 ;  /* 0x3e80000015152820 */ /* 0x000fe40000400000 */
[----:B------:R-:W-:Y:S02]  /*2ba0*/  @P5 FMUL R14, R14, 0.25 ;  /* 0x3e8000000e0e5820 */ /* 0x000fe40000400000 */
[----:B---3--:R-:W-:Y:S01]  /*2bb0*/  FMUL R23, R10, R23 ;  /* 0x000000170a177220 */ /* 0x008fe20000400000 */
[C---:B------:R-:W-:Y:S01]  /*2bc0*/  FSEL R10, R7.reuse, 1, P2 ;  /* 0x3f800000070a7808 */ /* 0x040fe20001000000 */
[----:B------:R-:W1:Y:S02]  /*2bd0*/  MUFU.RCP R21, R21 ;  /* 0x0000001500157308 */ /* 0x000e640000001000 */
[----:B------:R-:W-:Y:S01]  /*2be0*/  FMUL R23, R4, R23 ;  /* 0x0000001704177220 */ /* 0x000fe20000400000 */
[----:B------:R-:W-:-:S05]  /*2bf0*/  FSEL R4, R7, 1, P6 ;  /* 0x3f80000007047808 */ /* 0x000fca0003000000 */
[----:B------:R-:W3:Y:S01]  /*2c00*/  MUFU.RCP R6, R24 ;  /* 0x0000001800067308 */ /* 0x000ee20000001000 */
[----:B----4-:R-:W-:Y:S01]  /*2c10*/  FMUL R20, R22, R27 ;  /* 0x0000001b16147220 */ /* 0x010fe20000400000 */
[----:B------:R-:W-:-:S03]  /*2c20*/  FMUL R11, R11, R4 ;  /* 0x000000040b0b7220 */ /* 0x000fc60000400000 */
[----:B------:R-:W-:Y:S01]  /*2c30*/  FMUL R20, R13, R20 ;  /* 0x000000140d147220 */ /* 0x000fe20000400000 */
[----:B------:R-:W-:Y:S01]  /*2c40*/  FSEL R13, R7, 1, P3 ;  /* 0x3f800000070d7808 */ /* 0x000fe20001800000 */
[----:B------:R-:W-:Y:S01]  /*2c50*/  FMUL R11, R18, R11 ;  /* 0x0000000b120b7220 */ /* 0x000fe20000400000 */
[----:B------:R-:W4:Y:S01]  /*2c60*/  MUFU.RCP R12, R12 ;  /* 0x0000000c000c7308 */ /* 0x000f220000001000 */
[----:B-1----:R-:W-:Y:S01]  /*2c70*/  FMUL R10, R21, R10 ;  /* 0x0000000a150a7220 */ /* 0x002fe20000400000 */
[C---:B------:R-:W-:Y:S02]  /*2c80*/  FSEL R21, R7.reuse, 1, P4 ;  /* 0x3f80000007157808 */ /* 0x040fe40002000000 */
[----:B------:R-:W-:Y:S01]  /*2c90*/  FSEL R7, R7, 1, P5 ;  /* 0x3f80000007077808 */ /* 0x000fe20002800000 */
[----:B------:R-:W-:Y:S01]  /*2ca0*/  FMUL R10, R15, R10 ;  /* 0x0000000a0f0a7220 */ /* 0x000fe20000400000 */
[----:B------:R-:W-:Y:S02]  /*2cb0*/  F2FP.BF16.PACK_AB R20, R20, R3 ;  /* 0x000000031414723e */ /* 0x000fe400000010ff */
[----:B------:R-:W1:Y:S01]  /*2cc0*/  MUFU.RCP R14, R14 ;  /* 0x0000000e000e7308 */ /* 0x000e620000001000 */
[----:B---3--:R-:W-:Y:S01]  /*2cd0*/  FMUL R13, R6, R13 ;  /* 0x0000000d060d7220 */ /* 0x008fe20000400000 */
[----:B------:R-:W-:Y:S01]  /*2ce0*/  F2FP.BF16.PACK_AB R23, R10, R23 ;  /* 0x000000170a17723e */ /* 0x000fe200000010ff */
[----:B------:R2:W-:Y:S02]  /*2cf0*/  STS [R9], R20 ;  /* 0x0000001409007388 */ /* 0x0005e40000000800 */
[----:B------:R-:W-:-:S02]  /*2d00*/  FMUL R13, R16, R13 ;  /* 0x0000000d100d7220 */ /* 0x000fc40000400000 */
[----:B------:R2:W-:Y:S01]  /*2d10*/  STS [R28+0x400], R23 ;  /* 0x000400171c007388 */ /* 0x0005e20000000800 */
[----:B----4-:R-:W-:-:S04]  /*2d20*/  FMUL R12, R12, R21 ;  /* 0x000000150c0c7220 */ /* 0x010fc80000400000 */
[----:B------:R-:W-:Y:S01]  /*2d30*/  FMUL R12, R17, R12 ;  /* 0x0000000c110c7220 */ /* 0x000fe20000400000 */
[----:B-1----:R-:W-:-:S04]  /*2d40*/  FMUL R14, R14, R7 ;  /* 0x000000070e0e7220 */ /* 0x002fc80000400000 */
[----:B------:R-:W-:Y:S01]  /*2d50*/  F2FP.BF16.PACK_AB R12, R12, R13 ;  /* 0x0000000d0c0c723e */ /* 0x000fe200000010ff */
[----:B------:R-:W-:-:S04]  /*2d60*/  FMUL R14, R19, R14 ;  /* 0x0000000e130e7220 */ /* 0x000fc80000400000 */
[----:B------:R2:W-:Y:S01]  /*2d70*/  STS [R9+0x40], R12 ;  /* 0x0000400c09007388 */ /* 0x0005e20000000800 */
[----:B------:R-:W-:-:S05]  /*2d80*/  F2FP.BF16.PACK_AB R11, R14, R11 ;  /* 0x0000000b0e0b723e */ /* 0x000fca00000010ff */
[----:B------:R2:W-:Y:S04]  /*2d90*/  STS [R28+0x440], R11 ;  /* 0x0004400b1c007388 */ /* 0x0005e80000000800 */
[----:B------:R-:W-:Y:S06]  /*2da0*/  BAR.SYNC.DEFER_BLOCKING 0x0 ;  /* 0x0000000000007b1d */ /* 0x000fec0000010000 */
[----:B------:R-:W-:Y:S05]  /*2db0*/  @!P0 EXIT ;  /* 0x000000000000894d */ /* 0x000fea0003800000 */
[----:B--2---:R-:W1:Y:S01]  /*2dc0*/  LDS.128 R8, [R8] ;  /* 0x0000000008087984 */ /* 0x004e620000000c00 */
[----:B------:R-:W-:-:S04]  /*2dd0*/  IMAD R3, R0, 0xc00, R5 ;  /* 0x00000c0000037824 */ /* 0x000fc800078e0205 */
[----:B------:R-:W-:-:S05]  /*2de0*/  IMAD.WIDE R2, R3, R2, c[0x0][0x178] ;  /* 0x00005e0003027625 */ /* 0x000fca00078e0202 */
[----:B-1----:R-:W-:Y:S01]  /*2df0*/  STG.E.128 [R2.64], R8 ;  /* 0x0000000802007986 */ /* 0x002fe2000c101d04 */
[----:B------:R-:W-:Y:S05]  /*2e00*/  EXIT ;  /* 0x000000000000794d */ /* 0x000fea0003800000 */
.L_x_0:
[----:B------:R-:W-:-:S00]  /*2e10*/  BRA `(.L_x_0) ;  /* 0xfffffff000007947 */ /* 0x000fc0000383ffff */
[----:B------:R-:W-:-:S00]  /*2e20*/  NOP ;  /* 0x0000000000007918 */ /* 0x000fc00000000000 */
        /* <DEDUP_REMOVED lines=13> */
.L_x_1:


//--------------------- .nv.shared.triton_tem_fused_addmm_mul_sigmoid_5 --------------------------
	.section	.nv.shared.triton_tem_fused_addmm_mul_sigmoid_5,"aw",@nobits
	.sectionflags	@""
	.align	16
